//
// Generated by NVIDIA NVVM Compiler
//
// Compiler Build ID: CL-36424714
// Cuda compilation tools, release 13.0, V13.0.88
// Based on NVVM 20.0.0
//

.version 9.0
.target sm_100
.address_size 64

	// .globl	_Z8cos_main9cosParams

.visible .entry _Z8cos_main9cosParams(
	.param .align 8 .b8 _Z8cos_main9cosParams_param_0[24]
)
{
	.reg .pred 	%p<6>;
	.reg .b32 	%r<21>;
	.reg .b32 	%f<11>;
	.reg .b64 	%rd<24>;

	ld.param.u32 	%r1, [_Z8cos_main9cosParams_param_0+16];
	ld.param.u64 	%rd15, [_Z8cos_main9cosParams_param_0+8];
	ld.param.u64 	%rd16, [_Z8cos_main9cosParams_param_0];
	cvta.to.global.u64 	%rd1, %rd16;
	cvta.to.global.u64 	%rd2, %rd15;
	mov.u32 	%r20, %tid.x;
	setp.ge.s32 	%p1, %r20, %r1;
	@%p1 bra 	$L__BB0_7;
	not.b32 	%r11, %r20;
	add.s32 	%r3, %r1, %r11;
	and.b32  	%r12, %r3, 1536;
	setp.eq.s32 	%p2, %r12, 1536;
	@%p2 bra 	$L__BB0_4;
	shr.u32 	%r13, %r3, 9;
	add.s32 	%r14, %r13, 1;
	and.b32  	%r15, %r14, 3;
	mul.wide.u32 	%rd17, %r20, 4;
	add.s64 	%rd21, %rd2, %rd17;
	add.s64 	%rd20, %rd1, %rd17;
	neg.s32 	%r18, %r15;
	shl.b32 	%r16, %r14, 9;
	and.b32  	%r17, %r16, 1536;
	add.s32 	%r20, %r20, %r17;
$L__BB0_3:
	.pragma "nounroll";
	ld.global.f32 	%f1, [%rd20];
	cos.approx.f32 	%f2, %f1;
	st.global.f32 	[%rd21], %f2;
	add.s64 	%rd21, %rd21, 2048;
	add.s64 	%rd20, %rd20, 2048;
	add.s32 	%r18, %r18, 1;
	setp.ne.s32 	%p3, %r18, 0;
	@%p3 bra 	$L__BB0_3;
$L__BB0_4:
	setp.lt.u32 	%p4, %r3, 1536;
	@%p4 bra 	$L__BB0_7;
	mul.wide.u32 	%rd18, %r20, 4;
	add.s64 	%rd19, %rd18, 4096;
	add.s64 	%rd23, %rd1, %rd19;
	add.s64 	%rd22, %rd2, %rd19;
$L__BB0_6:
	ld.global.f32 	%f3, [%rd23+-4096];
	cos.approx.f32 	%f4, %f3;
	st.global.f32 	[%rd22+-4096], %f4;
	ld.global.f32 	%f5, [%rd23+-2048];
	cos.approx.f32 	%f6, %f5;
	st.global.f32 	[%rd22+-2048], %f6;
	ld.global.f32 	%f7, [%rd23];
	cos.approx.f32 	%f8, %f7;
	st.global.f32 	[%rd22], %f8;
	ld.global.f32 	%f9, [%rd23+2048];
	cos.approx.f32 	%f10, %f9;
	st.global.f32 	[%rd22+2048], %f10;
	add.s32 	%r20, %r20, 2048;
	add.s64 	%rd23, %rd23, 8192;
	add.s64 	%rd22, %rd22, 8192;
	setp.lt.s32 	%p5, %r20, %r1;
	@%p5 bra 	$L__BB0_6;
$L__BB0_7:
	ret;

}


// ===== COMPILED SASS (sm_100) =====

	.target	sm_100

	.elftype	@"ET_EXEC"


//--------------------- .note.nv.tkinfo           --------------------------
	.section	.note.nv.tkinfo,"",@"SHT_NOTE"
	.sectionflags	@"SHF_NOTE_NV_TKINFO"
	.tkinfo
        /*0018*/ 	.word	0x00000002
        /*0030*/ 	.string	""
        /*0030*/ 	.string	"ptxas"
        /*0030*/ 	.string	"Cuda compilation tools, release 13.0, V13.0.88"
        /*0030*/ 	.string	"Build cuda_13.0.r13.0/compiler.36424714_0"
        /*0030*/ 	.string	"-arch sm_100 -m 64 "



//--------------------- .note.nv.cuinfo           --------------------------
	.section	.note.nv.cuinfo,"",@"SHT_NOTE"
	.sectionflags	@"SHF_NOTE_NV_CUINFO"
        /*0018*/ 	.short	0x0002
        /*001a*/ 	.short	0x0064
        /*001c*/ 	.short	0x0082
	.zero		2


//--------------------- .nv.info                  --------------------------
	.section	.nv.info,"",@"SHT_CUDA_INFO"
	.align	4


	//----- nvinfo : EIATTR_REGCOUNT
	.align		4
        /*0000*/ 	.byte	0x04, 0x2f
        /*0002*/ 	.short	(.L_1 - .L_0)
	.align		4
.L_0:
        /*0004*/ 	.word	index@(_Z8cos_main9cosParams)
        /*0008*/ 	.word	0x00000011


	//----- nvinfo : EIATTR_FRAME_SIZE
	.align		4
.L_1:
        /*000c*/ 	.byte	0x04, 0x11
        /*000e*/ 	.short	(.L_3 - .L_2)
	.align		4
.L_2:
        /*0010*/ 	.word	index@(_Z8cos_main9cosParams)
        /*0014*/ 	.word	0x00000000


	//----- nvinfo : EIATTR_MIN_STACK_SIZE
	.align		4
.L_3:
        /*0018*/ 	.byte	0x04, 0x12
        /*001a*/ 	.short	(.L_5 - .L_4)
	.align		4
.L_4:
        /*001c*/ 	.word	index@(_Z8cos_main9cosParams)
        /*0020*/ 	.word	0x00000000
.L_5:


//--------------------- .nv.compat                --------------------------
	.section	.nv.compat,"",@"SHT_CUDA_COMPAT_INFO"
	.align	4
        /*0000*/ 	.byte	0x02, 0x09, 0x00, 0x00, 0x02, 0x02, 0x01, 0x00, 0x02, 0x05, 0x05, 0x00, 0x03, 0x07, 0x01, 0x01
        /*0010*/ 	.byte	0x02, 0x03, 0x00, 0x00, 0x02, 0x06, 0x01, 0x00, 0x04, 0x0b, 0x08, 0x00, 0x09, 0x00, 0x00, 0x00
        /*0020*/ 	.byte	0x00, 0x00, 0x00, 0x00


//--------------------- .nv.info._Z8cos_main9cosParams --------------------------
	.section	.nv.info._Z8cos_main9cosParams,"",@"SHT_CUDA_INFO"
	.sectionflags	@""
	.align	4


	//----- nvinfo : EIATTR_CUDA_API_VERSION
	.align		4
        /*0000*/ 	.byte	0x04, 0x37
        /*0002*/ 	.short	(.L_7 - .L_6)
.L_6:
        /*0004*/ 	.word	0x00000082


	//----- nvinfo : EIATTR_KPARAM_INFO
	.align		4
.L_7:
        /*0008*/ 	.byte	0x04, 0x17
        /*000a*/ 	.short	(.L_9 - .L_8)
.L_8:
        /*000c*/ 	.word	0x00000000
        /*0010*/ 	.short	0x0000
        /*0012*/ 	.short	0x0000
        /*0014*/ 	.byte	0x00, 0xf0, 0x61, 0x00


	//----- nvinfo : EIATTR_SPARSE_MMA_MASK
	.align		4
.L_9:
        /*0018*/ 	.byte	0x03, 0x50
        /*001a*/ 	.short	0x0000


	//----- nvinfo : EIATTR_MAXREG_COUNT
	.align		4
        /*001c*/ 	.byte	0x03, 0x1b
        /*001e*/ 	.short	0x00ff


	//----- nvinfo : EIATTR_MERCURY_ISA_VERSION
	.align		4
        /*0020*/ 	.byte	0x03, 0x5f
        /*0022*/ 	.short	0x0101


	//----- nvinfo : EIATTR_VRC_CTA_INIT_COUNT
	.align		4
        /*0024*/ 	.byte	0x02, 0x4a
	.zero		1
	.zero		1


	//----- nvinfo : EIATTR_EXIT_INSTR_OFFSETS
	.align		4
        /*0028*/ 	.byte	0x04, 0x1c
        /*002a*/ 	.short	(.L_11 - .L_10)


	//   ....[0]....
.L_10:
        /*002c*/ 	.word	0x00000040


	//   ....[1]....
        /*0030*/ 	.word	0x000002a0


	//   ....[2]....
        /*0034*/ 	.word	0x00000b40


	//   ....[3]....
        /*0038*/ 	.word	0x00000c50


	//----- nvinfo : EIATTR_CRS_STACK_SIZE
	.align		4
.L_11:
        /*003c*/ 	.byte	0x04, 0x1e
        /*003e*/ 	.short	(.L_13 - .L_12)
.L_12:
        /*0040*/ 	.word	0x00000000


	//----- nvinfo : EIATTR_CBANK_PARAM_SIZE
	.align		4
.L_13:
        /*0044*/ 	.byte	0x03, 0x19
        /*0046*/ 	.short	0x0018


	//----- nvinfo : EIATTR_PARAM_CBANK
	.align		4
        /*0048*/ 	.byte	0x04, 0x0a
        /*004a*/ 	.short	(.L_15 - .L_14)
	.align		4
.L_14:
        /*004c*/ 	.word	index@(.nv.constant0._Z8cos_main9cosParams)
        /*0050*/ 	.short	0x0380
        /*0052*/ 	.short	0x0018


	//----- nvinfo : EIATTR_SW_WAR
	.align		4
.L_15:
        /*0054*/ 	.byte	0x04, 0x36
        /*0056*/ 	.short	(.L_17 - .L_16)
.L_16:
        /*0058*/ 	.word	0x00000008
.L_17:


//--------------------- .nv.callgraph             --------------------------
	.section	.nv.callgraph,"",@"SHT_CUDA_CALLGRAPH"
	.align	4
	.sectionentsize	8
	.align		4
        /*0000*/ 	.word	0x00000000
	.align		4
        /*0004*/ 	.word	0xffffffff
	.align		4
        /*0008*/ 	.word	0x00000000
	.align		4
        /*000c*/ 	.word	0xfffffffe
	.align		4
        /*0010*/ 	.word	0x00000000
	.align		4
        /*0014*/ 	.word	0xfffffffd
	.align		4
        /*0018*/ 	.word	0x00000000
	.align		4
        /*001c*/ 	.word	0xfffffffc


//--------------------- .text._Z8cos_main9cosParams --------------------------
	.section	.text._Z8cos_main9cosParams,"ax",@progbits
	.align	128
        .global         _Z8cos_main9cosParams
        .type           _Z8cos_main9cosParams,@function
        .size           _Z8cos_main9cosParams,(.L_x_9 - _Z8cos_main9cosParams)
        .other          _Z8cos_main9cosParams,@"STO_CUDA_ENTRY STV_DEFAULT"
_Z8cos_main9cosParams:
.text._Z8cos_main9cosParams:
[----:B------:R-:W-:Y:S01]  /*0000*/  LDC R1, c[0x0][0x37c] ;  /* 0x0000df00ff017b82 */ /* 0x000fe20000000800 */
[----:B------:R-:W0:Y:S07]  /*0010*/  S2R R3, SR_TID.X ;  /* 0x0000000000037919 */ /* 0x000e2e0000002100 */
[----:B------:R-:W0:Y:S02]  /*0020*/  LDC R0, c[0x0][0x390] ;  /* 0x0000e400ff007b82 */ /* 0x000e240000000800 */
[----:B0-----:R-:W-:-:S13]  /*0030*/  ISETP.GE.AND P0, PT, R3, R0, PT ;  /* 0x000000000300720c */ /* 0x001fda0003f06270 */
[----:B------:R-:W-:Y:S05]  /*0040*/  @P0 EXIT ;  /* 0x000000000000094d */ /* 0x000fea0003800000 */
[----:B------:R-:W-:Y:S01]  /*0050*/  LOP3.LUT R5, RZ, R3, RZ, 0x33, !PT ;  /* 0x00000003ff057212 */ /* 0x000fe200078e33ff */
[----:B------:R-:W0:Y:S01]  /*0060*/  LDCU.64 UR4, c[0x0][0x358] ;  /* 0x00006b00ff0477ac */ /* 0x000e220008000a00 */
[----:B------:R-:W-:Y:S02]  /*0070*/  BSSY.RECONVERGENT B0, `(.L_x_0) ;  /* 0x0000022000007945 */ /* 0x000fe40003800200 */
[----:B------:R-:W-:-:S04]  /*0080*/  IADD3 R2, PT, PT, R5, R0, RZ ;  /* 0x0000000005027210 */ /* 0x000fc80007ffe0ff */
[C---:B------:R-:W-:Y:S02]  /*0090*/  LOP3.LUT R4, R2.reuse, 0x600, RZ, 0xc0, !PT ;  /* 0x0000060002047812 */ /* 0x040fe400078ec0ff */
[----:B------:R-:W-:Y:S02]  /*00a0*/  ISETP.GE.U32.AND P0, PT, R2, 0x600, PT ;  /* 0x000006000200780c */ /* 0x000fe40003f06070 */
[----:B------:R-:W-:-:S13]  /*00b0*/  ISETP.NE.AND P1, PT, R4, 0x600, PT ;  /* 0x000006000400780c */ /* 0x000fda0003f25270 */
[----:B0-----:R-:W-:Y:S05]  /*00c0*/  @!P1 BRA `(.L_x_1) ;  /* 0x0000000000709947 */ /* 0x001fea0003800000 */
[----:B------:R-:W0:Y:S01]  /*00d0*/  LDC.64 R4, c[0x0][0x388] ;  /* 0x0000e200ff047b82 */ /* 0x000e220000000a00 */
[----:B------:R-:W-:-:S05]  /*00e0*/  LEA.HI R2, R2, 0x1, RZ, 0x17 ;  /* 0x0000000102027811 */ /* 0x000fca00078fb8ff */
[C---:B------:R-:W-:Y:S01]  /*00f0*/  IMAD.SHL.U32 R8, R2.reuse, 0x200, RZ ;  /* 0x0000020002087824 */ /* 0x040fe200078e00ff */
[----:B------:R-:W-:Y:S01]  /*0100*/  LOP3.LUT R2, R2, 0x3, RZ, 0xc0, !PT ;  /* 0x0000000302027812 */ /* 0x000fe200078ec0ff */
[----:B------:R-:W1:Y:S03]  /*0110*/  LDC.64 R6, c[0x0][0x380] ;  /* 0x0000e000ff067b82 */ /* 0x000e660000000a00 */
[----:B------:R-:W-:Y:S02]  /*0120*/  LOP3.LUT R8, R8, 0x600, RZ, 0xc0, !PT ;  /* 0x0000060008087812 */ /* 0x000fe400078ec0ff */
[----:B------:R-:W-:Y:S01]  /*0130*/  IADD3 R2, PT, PT, -R2, RZ, RZ ;  /* 0x000000ff02027210 */ /* 0x000fe20007ffe1ff */
[----:B0-----:R-:W-:-:S04]  /*0140*/  IMAD.WIDE.U32 R4, R3, 0x4, R4 ;  /* 0x0000000403047825 */ /* 0x001fc800078e0004 */
[----:B------:R-:W-:Y:S01]  /*0150*/  IMAD.MOV.U32 R11, RZ, RZ, R5 ;  /* 0x000000ffff0b7224 */ /* 0x000fe200078e0005 */
[----:B------:R-:W-:Y:S01]  /*0160*/  MOV R10, R4 ;  /* 0x00000004000a7202 */ /* 0x000fe20000000f00 */
[----:B-1----:R-:W-:-:S04]  /*0170*/  IMAD.WIDE.U32 R6, R3, 0x4, R6 ;  /* 0x0000000403067825 */ /* 0x002fc800078e0006 */
[----:B------:R-:W-:Y:S01]  /*0180*/  IMAD.IADD R3, R3, 0x1, R8 ;  /* 0x0000000103037824 */ /* 0x000fe200078e0208 */
[----:B------:R-:W-:-:S07]  /*0190*/  MOV R9, R7 ;  /* 0x0000000700097202 */ /* 0x000fce0000000f00 */
.L_x_2:
[----:B0-----:R-:W-:Y:S01]  /*01a0*/  IMAD.MOV.U32 R4, RZ, RZ, R6 ;  /* 0x000000ffff047224 */ /* 0x001fe200078e0006 */
[----:B------:R-:W-:-:S05]  /*01b0*/  MOV R5, R9 ;  /* 0x0000000900057202 */ /* 0x000fca0000000f00 */
[----:B------:R0:W2:Y:S01]  /*01c0*/  LDG.E R4, desc[UR4][R4.64] ;  /* 0x0000000404047981 */ /* 0x0000a2000c1e1900 */
[----:B------:R-:W-:Y:S01]  /*01d0*/  VIADD R2, R2, 0x1 ;  /* 0x0000000102027836 */ /* 0x000fe20000000000 */
[----:B------:R-:W-:-:S04]  /*01e0*/  IADD3 R6, P3, PT, R6, 0x800, RZ ;  /* 0x0000080006067810 */ /* 0x000fc80007f7e0ff */
[----:B------:R-:W-:Y:S01]  /*01f0*/  ISETP.NE.AND P1, PT, R2, RZ, PT ;  /* 0x000000ff0200720c */ /* 0x000fe20003f25270 */
[----:B------:R-:W-:Y:S01]  /*0200*/  IMAD.X R9, RZ, RZ, R9, P3 ;  /* 0x000000ffff097224 */ /* 0x000fe200018e0609 */
[----:B0-----:R-:W-:Y:S01]  /*0210*/  MOV R5, R11 ;  /* 0x0000000b00057202 */ /* 0x001fe20000000f00 */
[----:B--2---:R-:W-:Y:S01]  /*0220*/  FMUL.RZ R7, R4, 0.15915493667125701904 ;  /* 0x3e22f98304077820 */ /* 0x004fe2000040c000 */
[----:B------:R-:W-:Y:S01]  /*0230*/  IMAD.MOV.U32 R4, RZ, RZ, R10 ;  /* 0x000000ffff047224 */ /* 0x000fe200078e000a */
[----:B------:R-:W-:-:S04]  /*0240*/  IADD3 R10, P2, PT, R10, 0x800, RZ ;  /* 0x000008000a0a7810 */ /* 0x000fc80007f5e0ff */
[----:B------:R-:W0:Y:S01]  /*0250*/  MUFU.COS R7, R7 ;  /* 0x0000000700077308 */ /* 0x000e220000000000 */
[----:B------:R-:W-:Y:S01]  /*0260*/  IADD3.X R11, PT, PT, RZ, R11, RZ, P2, !PT ;  /* 0x0000000bff0b7210 */ /* 0x000fe200017fe4ff */
[----:B0-----:R0:W-:Y:S02]  /*0270*/  STG.E desc[UR4][R4.64], R7 ;  /* 0x0000000704007986 */ /* 0x0011e4000c101904 */
[----:B------:R-:W-:Y:S05]  /*0280*/  @P1 BRA `(.L_x_2) ;  /* 0xfffffffc00c41947 */ /* 0x000fea000383ffff */
.L_x_1:
[----:B------:R-:W-:Y:S05]  /*0290*/  BSYNC.RECONVERGENT B0 ;  /* 0x0000000000007941 */ /* 0x000fea0003800200 */
.L_x_0:
[----:B------:R-:W-:Y:S05]  /*02a0*/  @!P0 EXIT ;  /* 0x000000000000894d */ /* 0x000fea0003800000 */
[----:B------:R-:W1:Y:S01]  /*02b0*/  LDCU.128 UR8, c[0x0][0x380] ;  /* 0x00007000ff0877ac */ /* 0x000e620008000c00 */
[----:B0-----:R-:W-:Y:S02]  /*02c0*/  HFMA2 R4, -RZ, RZ, 0, 0.00048828125 ;  /* 0x00001000ff047431 */ /* 0x001fe400000001ff */
[----:B------:R-:W-:Y:S01]  /*02d0*/  IMAD.IADD R2, R0, 0x1, -R3 ;  /* 0x0000000100027824 */ /* 0x000fe200078e0a03 */
[----:B------:R-:W-:Y:S01]  /*02e0*/  MOV R5, 0x0 ;  /* 0x0000000000057802 */ /* 0x000fe20000000f00 */
[----:B------:R-:W-:Y:S03]  /*02f0*/  BSSY.RECONVERGENT B0, `(.L_x_3) ;  /* 0x0000055000007945 */ /* 0x000fe60003800200 */
[----:B------:R-:W-:Y:S01]  /*0300*/  ISETP.GT.AND P1, PT, R2, 0x1800, PT ;  /* 0x000018000200780c */ /* 0x000fe20003f24270 */
[----:B------:R-:W-:-:S03]  /*0310*/  IMAD.WIDE.U32 R4, R3, 0x4, R4 ;  /* 0x0000000403047825 */ /* 0x000fc600078e0004 */
[C---:B-1----:R-:W-:Y:S02]  /*0320*/  IADD3 R6, P0, PT, R4.reuse, UR8, RZ ;  /* 0x0000000804067c10 */ /* 0x042fe4000ff1e0ff */
[----:B------:R-:W-:Y:S02]  /*0330*/  IADD3 R4, P2, PT, R4, UR10, RZ ;  /* 0x0000000a04047c10 */ /* 0x000fe4000ff5e0ff */
[C---:B------:R-:W-:Y:S02]  /*0340*/  IADD3.X R7, PT, PT, R5.reuse, UR9, RZ, P0, !PT ;  /* 0x0000000905077c10 */ /* 0x040fe400087fe4ff */
[----:B------:R-:W-:Y:S02]  /*0350*/  IADD3.X R5, PT, PT, R5, UR11, RZ, P2, !PT ;  /* 0x0000000b05057c10 */ /* 0x000fe400097fe4ff */
[----:B------:R-:W-:Y:S01]  /*0360*/  PLOP3.LUT P0, PT, PT, PT, PT, 0x80, 0x8 ;  /* 0x000000000008781c */ /* 0x000fe20003f0f070 */
[----:B------:R-:W-:-:S12]  /*0370*/  @!P1 BRA `(.L_x_4) ;  /* 0x0000000400309947 */ /* 0x000fd80003800000 */
[----:B------:R-:W-:Y:S02]  /*0380*/  PLOP3.LUT P0, PT, PT, PT, PT, 0x8, 0x80 ;  /* 0x000000000080781c */ /* 0x000fe40003f0e170 */
[----:B------:R-:W-:-:S11]  /*0390*/  IADD3 R2, PT, PT, R0, -0x1800, RZ ;  /* 0xffffe80000027810 */ /* 0x000fd60007ffe0ff */
.L_x_5:
[----:B------:R-:W2:Y:S02]  /*03a0*/  LDG.E R8, desc[UR4][R6.64+-0x1000] ;  /* 0xfff0000406087981 */ /* 0x000ea4000c1e1900 */
[----:B--2---:R-:W-:-:S06]  /*03b0*/  FMUL.RZ R9, R8, 0.15915493667125701904 ;  /* 0x3e22f98308097820 */ /* 0x004fcc000040c000 */
[----:B------:R-:W0:Y:S02]  /*03c0*/  MUFU.COS R9, R9 ;  /* 0x0000000900097308 */ /* 0x000e240000000000 */
[----:B0-----:R0:W-:Y:S04]  /*03d0*/  STG.E desc[UR4][R4.64+-0x1000], R9 ;  /* 0xfff0000904007986 */ /* 0x0011e8000c101904 */
[----:B------:R-:W2:Y:S02]  /*03e0*/  LDG.E R8, desc[UR4][R6.64+-0x800] ;  /* 0xfff8000406087981 */ /* 0x000ea4000c1e1900 */
[----:B--2---:R-:W-:-:S06]  /*03f0*/  FMUL.RZ R11, R8, 0.15915493667125701904 ;  /* 0x3e22f983080b7820 */ /* 0x004fcc000040c000 */
[----:B------:R-:W1:Y:S02]  /*0400*/  MUFU.COS R11, R11 ;  /* 0x0000000b000b7308 */ /* 0x000e640000000000 */
[----:B-1----:R1:W-:Y:S04]  /*0410*/  STG.E desc[UR4][R4.64+-0x800], R11 ;  /* 0xfff8000b04007986 */ /* 0x0023e8000c101904 */
[----:B------:R-:W2:Y:S02]  /*0420*/  LDG.E R8, desc[UR4][R6.64] ;  /* 0x0000000406087981 */ /* 0x000ea4000c1e1900 */
[----:B--2---:R-:W-:-:S06]  /*0430*/  FMUL.RZ R13, R8, 0.15915493667125701904 ;  /* 0x3e22f983080d7820 */ /* 0x004fcc000040c000 */
[----:B------:R-:W2:Y:S02]  /*0440*/  MUFU.COS R13, R13 ;  /* 0x0000000d000d7308 */ /* 0x000ea40000000000 */
[----:B--2---:R2:W-:Y:S04]  /*0450*/  STG.E desc[UR4][R4.64], R13 ;  /* 0x0000000d04007986 */ /* 0x0045e8000c101904 */
[----:B------:R-:W3:Y:S02]  /*0460*/  LDG.E R8, desc[UR4][R6.64+0x800] ;  /* 0x0008000406087981 */ /* 0x000ee4000c1e1900 */
[----:B---3--:R-:W-:-:S04]  /*0470*/  FMUL.RZ R10, R8, 0.15915493667125701904 ;  /* 0x3e22f983080a7820 */ /* 0x008fc8000040c000 */
[----:B0-----:R-:W0:Y:S02]  /*0480*/  MUFU.COS R9, R10 ;  /* 0x0000000a00097308 */ /* 0x001e240000000000 */
[----:B0-----:R0:W-:Y:S04]  /*0490*/  STG.E desc[UR4][R4.64+0x800], R9 ;  /* 0x0008000904007986 */ /* 0x0011e8000c101904 */
[----:B------:R-:W3:Y:S02]  /*04a0*/  LDG.E R8, desc[UR4][R6.64+0x1000] ;  /* 0x0010000406087981 */ /* 0x000ee4000c1e1900 */
[----:B---3--:R-:W-:-:S04]  /*04b0*/  FMUL.RZ R12, R8, 0.15915493667125701904 ;  /* 0x3e22f983080c7820 */ /* 0x008fc8000040c000 */
[----:B-1----:R-:W1:Y:S02]  /*04c0*/  MUFU.COS R11, R12 ;  /* 0x0000000c000b7308 */ /* 0x002e640000000000 */
[----:B-1----:R1:W-:Y:S04]  /*04d0*/  STG.E desc[UR4][R4.64+0x1000], R11 ;  /* 0x0010000b04007986 */ /* 0x0023e8000c101904 */
[----:B------:R-:W3:Y:S02]  /*04e0*/  LDG.E R8, desc[UR4][R6.64+0x1800] ;  /* 0x0018000406087981 */ /* 0x000ee4000c1e1900 */
[----:B---3--:R-:W-:-:S04]  /*04f0*/  FMUL.RZ R14, R8, 0.15915493667125701904 ;  /* 0x3e22f983080e7820 */ /* 0x008fc8000040c000 */
[----:B--2---:R-:W2:Y:S02]  /*0500*/  MUFU.COS R13, R14 ;  /* 0x0000000e000d7308 */ /* 0x004ea40000000000 */
        /* <DEDUP_REMOVED lines=28> */
[----:B0-----:R-:W-:Y:S04]  /*06d0*/  STG.E desc[UR4][R4.64+0x5000], R9 ;  /* 0x0050000904007986 */ /* 0x001fe8000c101904 */
[----:B------:R-:W3:Y:S02]  /*06e0*/  LDG.E R8, desc[UR4][R6.64+0x5800] ;  /* 0x0058000406087981 */ /* 0x000ee4000c1e1900 */
[----:B---3--:R-:W-:-:S04]  /*06f0*/  FMUL.RZ R12, R8, 0.15915493667125701904 ;  /* 0x3e22f983080c7820 */ /* 0x008fc8000040c000 */
[----:B-1----:R-:W0:Y:S02]  /*0700*/  MUFU.COS R11, R12 ;  /* 0x0000000c000b7308 */ /* 0x002e240000000000 */
[----:B0-----:R0:W-:Y:S04]  /*0710*/  STG.E desc[UR4][R4.64+0x5800], R11 ;  /* 0x0058000b04007986 */ /* 0x0011e8000c101904 */
[----:B------:R-:W3:Y:S02]  /*0720*/  LDG.E R8, desc[UR4][R6.64+0x6000] ;  /* 0x0060000406087981 */ /* 0x000ee4000c1e1900 */
[----:B---3--:R-:W-:-:S04]  /*0730*/  FMUL.RZ R14, R8, 0.15915493667125701904 ;  /* 0x3e22f983080e7820 */ /* 0x008fc8000040c000 */
[----:B--2---:R-:W1:Y:S02]  /*0740*/  MUFU.COS R13, R14 ;  /* 0x0000000e000d7308 */ /* 0x004e640000000000 */
[----:B-1----:R-:W-:Y:S04]  /*0750*/  STG.E desc[UR4][R4.64+0x6000], R13 ;  /* 0x0060000d04007986 */ /* 0x002fe8000c101904 */
[----:B------:R1:W2:Y:S01]  /*0760*/  LDG.E R8, desc[UR4][R6.64+0x6800] ;  /* 0x0068000406087981 */ /* 0x0002a2000c1e1900 */
[----:B------:R-:W-:Y:S02]  /*0770*/  IADD3 R3, PT, PT, R3, 0x2000, RZ ;  /* 0x0000200003037810 */ /* 0x000fe40007ffe0ff */
[----:B------:R-:W-:Y:S02]  /*0780*/  IADD3 R10, P3, PT, R4, 0x8000, RZ ;  /* 0x00008000040a7810 */ /* 0x000fe40007f7e0ff */
[----:B------:R-:W-:-:S02]  /*0790*/  ISETP.GE.AND P1, PT, R3, R2, PT ;  /* 0x000000020300720c */ /* 0x000fc40003f26270 */
[----:B------:R-:W-:Y:S02]  /*07a0*/  IADD3 R12, P2, PT, R6, 0x8000, RZ ;  /* 0x00008000060c7810 */ /* 0x000fe40007f5e0ff */
[----:B0-----:R-:W-:Y:S02]  /*07b0*/  IADD3.X R11, PT, PT, RZ, R5, RZ, P3, !PT ;  /* 0x00000005ff0b7210 */ /* 0x001fe40001ffe4ff */
[----:B-1----:R-:W-:Y:S01]  /*07c0*/  MOV R6, R12 ;  /* 0x0000000c00067202 */ /* 0x002fe20000000f00 */
[----:B------:R-:W-:Y:S02]  /*07d0*/  IMAD.X R7, RZ, RZ, R7, P2 ;  /* 0x000000ffff077224 */ /* 0x000fe400010e0607 */
[----:B--2---:R-:W-:-:S04]  /*07e0*/  FMUL.RZ R8, R8, 0.15915493667125701904 ;  /* 0x3e22f98308087820 */ /* 0x004fc8000040c000 */
[----:B------:R-:W0:Y:S02]  /*07f0*/  MUFU.COS R9, R8 ;  /* 0x0000000800097308 */ /* 0x000e240000000000 */
[----:B0-----:R0:W-:Y:S02]  /*0800*/  STG.E desc[UR4][R4.64+0x6800], R9 ;  /* 0x0068000904007986 */ /* 0x0011e4000c101904 */
[----:B0-----:R-:W-:Y:S01]  /*0810*/  IMAD.MOV.U32 R4, RZ, RZ, R10 ;  /* 0x000000ffff047224 */ /* 0x001fe200078e000a */
[----:B------:R-:W-:Y:S01]  /*0820*/  MOV R5, R11 ;  /* 0x0000000b00057202 */ /* 0x000fe20000000f00 */
[----:B------:R-:W-:Y:S06]  /*0830*/  @!P1 BRA `(.L_x_5) ;  /* 0xfffffff800d89947 */ /* 0x000fec000383ffff */
.L_x_4:
[----:B------:R-:W-:Y:S05]  /*0840*/  BSYNC.RECONVERGENT B0 ;  /* 0x0000000000007941 */ /* 0x000fea0003800200 */
.L_x_3:
[----:B------:R-:W-:Y:S01]  /*0850*/  IADD3 R2, PT, PT, -R3, R0, RZ ;  /* 0x0000000003027210 */ /* 0x000fe20007ffe1ff */
[----:B------:R-:W-:Y:S03]  /*0860*/  BSSY.RECONVERGENT B0, `(.L_x_6) ;  /* 0x000002c000007945 */ /* 0x000fe60003800200 */
[----:B------:R-:W-:-:S13]  /*0870*/  ISETP.GT.AND P1, PT, R2, 0x800, PT ;  /* 0x000008000200780c */ /* 0x000fda0003f24270 */
[----:B------:R-:W-:Y:S05]  /*0880*/  @!P1 BRA `(.L_x_7) ;  /* 0x0000000000a49947 */ /* 0x000fea0003800000 */
        /* <DEDUP_REMOVED lines=19> */
[----:B-1----:R-:W-:Y:S04]  /*09c0*/  STG.E desc[UR4][R4.64+0x1000], R11 ;  /* 0x0010000b04007986 */ /* 0x002fe8000c101904 */
[----:B------:R-:W3:Y:S02]  /*09d0*/  LDG.E R2, desc[UR4][R6.64+0x1800] ;  /* 0x0018000406027981 */ /* 0x000ee4000c1e1900 */
[----:B---3--:R-:W-:-:S04]  /*09e0*/  FMUL.RZ R12, R2, 0.15915493667125701904 ;  /* 0x3e22f983020c7820 */ /* 0x008fc8000040c000 */
[----:B--2---:R-:W1:Y:S02]  /*09f0*/  MUFU.COS R13, R12 ;  /* 0x0000000c000d7308 */ /* 0x004e640000000000 */
[----:B-1----:R1:W-:Y:S04]  /*0a00*/  STG.E desc[UR4][R4.64+0x1800], R13 ;  /* 0x0018000d04007986 */ /* 0x0023e8000c101904 */
[----:B------:R-:W2:Y:S02]  /*0a10*/  LDG.E R2, desc[UR4][R6.64+0x2000] ;  /* 0x0020000406027981 */ /* 0x000ea4000c1e1900 */
[----:B--2---:R-:W-:-:S04]  /*0a20*/  FMUL.RZ R8, R2, 0.15915493667125701904 ;  /* 0x3e22f98302087820 */ /* 0x004fc8000040c000 */
[----:B0-----:R-:W0:Y:S02]  /*0a30*/  MUFU.COS R9, R8 ;  /* 0x0000000800097308 */ /* 0x001e240000000000 */
[----:B0-----:R-:W-:Y:S04]  /*0a40*/  STG.E desc[UR4][R4.64+0x2000], R9 ;  /* 0x0020000904007986 */ /* 0x001fe8000c101904 */
[----:B------:R0:W2:Y:S01]  /*0a50*/  LDG.E R2, desc[UR4][R6.64+0x2800] ;  /* 0x0028000406027981 */ /* 0x0000a2000c1e1900 */
[----:B------:R-:W-:Y:S02]  /*0a60*/  IADD3 R10, P2, PT, R4, 0x4000, RZ ;  /* 0x00004000040a7810 */ /* 0x000fe40007f5e0ff */
[----:B------:R-:W-:Y:S02]  /*0a70*/  IADD3 R12, P1, PT, R6, 0x4000, RZ ;  /* 0x00004000060c7810 */ /* 0x000fe40007f3e0ff */
[----:B-1----:R-:W-:-:S02]  /*0a80*/  IADD3.X R13, PT, PT, RZ, R5, RZ, P2, !PT ;  /* 0x00000005ff0d7210 */ /* 0x002fc400017fe4ff */
[----:B------:R-:W-:Y:S02]  /*0a90*/  PLOP3.LUT P0, PT, PT, PT, PT, 0x8, 0x80 ;  /* 0x000000000080781c */ /* 0x000fe40003f0e170 */
[----:B------:R-:W-:Y:S01]  /*0aa0*/  IADD3 R3, PT, PT, R3, 0x1000, RZ ;  /* 0x0000100003037810 */ /* 0x000fe20007ffe0ff */
[----:B0-----:R-:W-:Y:S02]  /*0ab0*/  IMAD.X R7, RZ, RZ, R7, P1 ;  /* 0x000000ffff077224 */ /* 0x001fe400008e0607 */
[----:B------:R-:W-:Y:S02]  /*0ac0*/  IMAD.MOV.U32 R6, RZ, RZ, R12 ;  /* 0x000000ffff067224 */ /* 0x000fe400078e000c */
[----:B--2---:R-:W-:-:S04]  /*0ad0*/  FMUL.RZ R2, R2, 0.15915493667125701904 ;  /* 0x3e22f98302027820 */ /* 0x004fc8000040c000 */
[----:B------:R-:W0:Y:S02]  /*0ae0*/  MUFU.COS R11, R2 ;  /* 0x00000002000b7308 */ /* 0x000e240000000000 */
[----:B0-----:R0:W-:Y:S02]  /*0af0*/  STG.E desc[UR4][R4.64+0x2800], R11 ;  /* 0x0028000b04007986 */ /* 0x0011e4000c101904 */
[----:B0-----:R-:W-:Y:S02]  /*0b00*/  MOV R4, R10 ;  /* 0x0000000a00047202 */ /* 0x001fe40000000f00 */
[----:B------:R-:W-:-:S07]  /*0b10*/  MOV R5, R13 ;  /* 0x0000000d00057202 */ /* 0x000fce0000000f00 */
.L_x_7:
[----:B------:R-:W-:Y:S05]  /*0b20*/  BSYNC.RECONVERGENT B0 ;  /* 0x0000000000007941 */ /* 0x000fea0003800200 */
.L_x_6:
[----:B------:R-:W-:-:S13]  /*0b30*/  ISETP.LT.OR P0, PT, R3, R0, P0 ;  /* 0x000000000300720c */ /* 0x000fda0000701670 */
[----:B------:R-:W-:Y:S05]  /*0b40*/  @!P0 EXIT ;  /* 0x000000000000894d */ /* 0x000fea0003800000 */
[----:B------:R-:W2:Y:S02]  /*0b50*/  LDG.E R0, desc[UR4][R6.64+-0x1000] ;  /* 0xfff0000406007981 */ /* 0x000ea4000c1e1900 */
[----:B--2---:R-:W-:-:S06]  /*0b60*/  FMUL.RZ R3, R0, 0.15915493667125701904 ;  /* 0x3e22f98300037820 */ /* 0x004fcc000040c000 */
[----:B------:R-:W0:Y:S02]  /*0b70*/  MUFU.COS R3, R3 ;  /* 0x0000000300037308 */ /* 0x000e240000000000 */
[----:B0-----:R0:W-:Y:S04]  /*0b80*/  STG.E desc[UR4][R4.64+-0x1000], R3 ;  /* 0xfff0000304007986 */ /* 0x0011e8000c101904 */
[----:B------:R-:W2:Y:S02]  /*0b90*/  LDG.E R0, desc[UR4][R6.64+-0x800] ;  /* 0xfff8000406007981 */ /* 0x000ea4000c1e1900 */
[----:B--2---:R-:W-:-:S06]  /*0ba0*/  FMUL.RZ R9, R0, 0.15915493667125701904 ;  /* 0x3e22f98300097820 */ /* 0x004fcc000040c000 */
[----:B------:R-:W1:Y:S02]  /*0bb0*/  MUFU.COS R9, R9 ;  /* 0x0000000900097308 */ /* 0x000e640000000000 */
[----:B-1----:R-:W-:Y:S04]  /*0bc0*/  STG.E desc[UR4][R4.64+-0x800], R9 ;  /* 0xfff8000904007986 */ /* 0x002fe8000c101904 */
[----:B------:R-:W2:Y:S02]  /*0bd0*/  LDG.E R0, desc[UR4][R6.64] ;  /* 0x0000000406007981 */ /* 0x000ea4000c1e1900 */
[----:B--2---:R-:W-:-:S06]  /*0be0*/  FMUL.RZ R11, R0, 0.15915493667125701904 ;  /* 0x3e22f983000b7820 */ /* 0x004fcc000040c000 */
[----:B------:R-:W1:Y:S02]  /*0bf0*/  MUFU.COS R11, R11 ;  /* 0x0000000b000b7308 */ /* 0x000e640000000000 */
[----:B-1----:R-:W-:Y:S04]  /*0c00*/  STG.E desc[UR4][R4.64], R11 ;  /* 0x0000000b04007986 */ /* 0x002fe8000c101904 */
[----:B------:R-:W2:Y:S02]  /*0c10*/  LDG.E R0, desc[UR4][R6.64+0x800] ;  /* 0x0008000406007981 */ /* 0x000ea4000c1e1900 */
[----:B--2---:R-:W-:-:S04]  /*0c20*/  FMUL.RZ R0, R0, 0.15915493667125701904 ;  /* 0x3e22f98300007820 */ /* 0x004fc8000040c000 */
[----:B0-----:R-:W0:Y:S02]  /*0c30*/  MUFU.COS R3, R0 ;  /* 0x0000000000037308 */ /* 0x001e240000000000 */
[----:B0-----:R-:W-:Y:S01]  /*0c40*/  STG.E desc[UR4][R4.64+0x800], R3 ;  /* 0x0008000304007986 */ /* 0x001fe2000c101904 */
[----:B------:R-:W-:Y:S05]  /*0c50*/  EXIT ;  /* 0x000000000000794d */ /* 0x000fea0003800000 */
.L_x_8:
[----:B------:R-:W-:-:S00]  /*0c60*/  BRA `(.L_x_8) ;  /* 0xfffffffc00fc7947 */ /* 0x000fc0000383ffff */
[----:B------:R-:W-:-:S00]  /*0c70*/  NOP ;  /* 0x0000000000007918 */ /* 0x000fc00000000000 */
        /* <DEDUP_REMOVED lines=8> */
.L_x_9:


//--------------------- .nv.shared.reserved.0     --------------------------
	.section	.nv.shared.reserved.0,"aw",@nobits
	.weak		__nv_reservedSMEM_offset_0_alias
	.size		__nv_reservedSMEM_offset_0_alias, 0, 64
	.other		__nv_reservedSMEM_offset_0_alias,@"STO_CUDA_RESERVED_SHARED STV_DEFAULT"
__nv_reservedSMEM_offset_0_alias:
	.zero		0
	.zero		64


//--------------------- .nv.constant0._Z8cos_main9cosParams --------------------------
	.section	.nv.constant0._Z8cos_main9cosParams,"a",@progbits
	.sectionflags	@""
	.align	4
.nv.constant0._Z8cos_main9cosParams:
	.zero		920


//--------------------- SYMBOLS --------------------------

	.type		.nv.reservedSmem.offset0,@object
	.size		.nv.reservedSmem.offset0,0x4
